	.headerflags	@"EF_CUDA_TEXMODE_UNIFIED EF_CUDA_64BIT_ADDRESS EF_CUDA_ACCELERATORS EF_CUDA_SM90 EF_CUDA_VIRTUAL_SM(EF_CUDA_SM90)"
	.elftype	@"ET_EXEC"


//--------------------- .nv.info                  --------------------------
	.section	.nv.info,"",@"SHT_CUDA_INFO"
	.align	4


	//----- nvinfo : EIATTR_REGCOUNT
	.align		4
        /*0000*/ 	.byte	0x04, 0x2f
        /*0002*/ 	.short	(.L_1 - .L_0)
	.align		4
.L_0:
        /*0004*/ 	.word	index@(triton_poi_fused_repeat_3)
        /*0008*/ 	.word	0x0000000c


	//----- nvinfo : EIATTR_MIN_STACK_SIZE
	.align		4
.L_1:
        /*000c*/ 	.byte	0x04, 0x12
        /*000e*/ 	.short	(.L_3 - .L_2)
	.align		4
.L_2:
        /*0010*/ 	.word	index@(triton_poi_fused_repeat_3)
        /*0014*/ 	.word	0x00000000


	//----- nvinfo : EIATTR_FRAME_SIZE
	.align		4
.L_3:
        /*0018*/ 	.byte	0x04, 0x11
        /*001a*/ 	.short	(.L_5 - .L_4)
	.align		4
.L_4:
        /*001c*/ 	.word	index@(triton_poi_fused_repeat_3)
        /*0020*/ 	.word	0x00000000


	//----- nvinfo : EIATTR_MIN_STACK_SIZE
	.align		4
.L_5:
        /*0024*/ 	.byte	0x04, 0x12
        /*0026*/ 	.short	(.L_7 - .L_6)
	.align		4
.L_6:
        /*0028*/ 	.word	index@(triton_poi_fused_repeat_3)
        /*002c*/ 	.word	0x00000000
.L_7:


//--------------------- .nv.info.triton_poi_fused_repeat_3 --------------------------
	.section	.nv.info.triton_poi_fused_repeat_3,"",@"SHT_CUDA_INFO"
	.sectionflags	@""
	.align	4


	//----- nvinfo : EIATTR_CUDA_API_VERSION
	.align		4
        /*0000*/ 	.byte	0x04, 0x37
        /*0002*/ 	.short	(.L_9 - .L_8)
.L_8:
        /*0004*/ 	.word	0x0000007c


	//----- nvinfo : EIATTR_KPARAM_INFO
	.align		4
.L_9:
        /*0008*/ 	.byte	0x04, 0x17
        /*000a*/ 	.short	(.L_11 - .L_10)
.L_10:
        /*000c*/ 	.word	0x00000000
        /*0010*/ 	.short	0x0002
        /*0012*/ 	.short	0x0010
        /*0014*/ 	.byte	0x00, 0xf0, 0x11, 0x00


	//----- nvinfo : EIATTR_KPARAM_INFO
	.align		4
.L_11:
        /*0018*/ 	.byte	0x04, 0x17
        /*001a*/ 	.short	(.L_13 - .L_12)
.L_12:
        /*001c*/ 	.word	0x00000000
        /*0020*/ 	.short	0x0001
        /*0022*/ 	.short	0x0008
        /*0024*/ 	.byte	0x00, 0xf4, 0x21, 0x00


	//----- nvinfo : EIATTR_KPARAM_INFO
	.align		4
.L_13:
        /*0028*/ 	.byte	0x04, 0x17
        /*002a*/ 	.short	(.L_15 - .L_14)
.L_14:
        /*002c*/ 	.word	0x00000000
        /*0030*/ 	.short	0x0000
        /*0032*/ 	.short	0x0000
        /*0034*/ 	.byte	0x00, 0xf4, 0x21, 0x00


	//----- nvinfo : EIATTR_SPARSE_MMA_MASK
	.align		4
.L_15:
        /*0038*/ 	.byte	0x03, 0x50
        /*003a*/ 	.short	0x0000


	//----- nvinfo : EIATTR_MAXREG_COUNT
	.align		4
        /*003c*/ 	.byte	0x03, 0x1b
        /*003e*/ 	.short	0x00ff


	//----- nvinfo : EIATTR_EXIT_INSTR_OFFSETS
	.align		4
        /*0040*/ 	.byte	0x04, 0x1c
        /*0042*/ 	.short	(.L_17 - .L_16)


	//   ....[0]....
.L_16:
        /*0044*/ 	.word	0x00000150


	//   ....[1]....
        /*0048*/ 	.word	0x00000170


	//----- nvinfo : EIATTR_REQNTID
	.align		4
.L_17:
        /*004c*/ 	.byte	0x04, 0x10
        /*004e*/ 	.short	(.L_19 - .L_18)
.L_18:
        /*0050*/ 	.word	0x00000080
        /*0054*/ 	.word	0x00000001
        /*0058*/ 	.word	0x00000001


	//----- nvinfo : EIATTR_CRS_STACK_SIZE
	.align		4
.L_19:
        /*005c*/ 	.byte	0x04, 0x1e
        /*005e*/ 	.short	(.L_21 - .L_20)
.L_20:
        /*0060*/ 	.word	0x00000000


	//----- nvinfo : EIATTR_CBANK_PARAM_SIZE
	.align		4
.L_21:
        /*0064*/ 	.byte	0x03, 0x19
        /*0066*/ 	.short	0x0014


	//----- nvinfo : EIATTR_PARAM_CBANK
	.align		4
        /*0068*/ 	.byte	0x04, 0x0a
        /*006a*/ 	.short	(.L_23 - .L_22)
	.align		4
.L_22:
        /*006c*/ 	.word	index@(.nv.constant0.triton_poi_fused_repeat_3)
        /*0070*/ 	.short	0x0210
        /*0072*/ 	.short	0x0014


	//----- nvinfo : EIATTR_SW_WAR
	.align		4
.L_23:
        /*0074*/ 	.byte	0x04, 0x36
        /*0076*/ 	.short	(.L_25 - .L_24)
.L_24:
        /*0078*/ 	.word	0x00000008
.L_25:


//--------------------- .nv.callgraph             --------------------------
	.section	.nv.callgraph,"",@"SHT_CUDA_CALLGRAPH"
	.align	4
	.sectionentsize	8
	.align		4
        /*0000*/ 	.word	0x00000000
	.align		4
        /*0004*/ 	.word	0xffffffff
	.align		4
        /*0008*/ 	.word	0x00000000
	.align		4
        /*000c*/ 	.word	0xfffffffe
	.align		4
        /*0010*/ 	.word	0x00000000
	.align		4
        /*0014*/ 	.word	0xfffffffd
	.align		4
        /*0018*/ 	.word	0x00000000
	.align		4
        /*001c*/ 	.word	0xfffffffc


//--------------------- .text.triton_poi_fused_repeat_3 --------------------------
	.section	.text.triton_poi_fused_repeat_3,"ax",@progbits
	.align	128
        .global         triton_poi_fused_repeat_3
        .type           triton_poi_fused_repeat_3,@function
        .size           triton_poi_fused_repeat_3,(.L_x_3 - triton_poi_fused_repeat_3)
        .other          triton_poi_fused_repeat_3,@"STO_CUDA_ENTRY STV_DEFAULT"
triton_poi_fused_repeat_3:
.text.triton_poi_fused_repeat_3:
[----:B------:R-:W0:Y:S02]  /*0000*/  LDC R1, c[0x0][0x28] ;  /* 0x00000a00ff017b82 */ /* 0x000e240000000800 */
[----:B------:R-:W1:Y:S01]  /*0010*/  S2R R0, SR_TID.X ;  /* 0x0000000000007919 */ /* 0x000e620000002100 */
[----:B------:R-:W2:Y:S01]  /*0020*/  LDC.64 R4, c[0x0][0x218] ;  /* 0x00008600ff047b82 */ /* 0x000ea20000000a00 */
[----:B------:R-:W-:Y:S01]  /*0030*/  ULDC.64 UR4, c[0x0][0x208] ;  /* 0x0000820000047ab9 */ /* 0x000fe20000000a00 */
[----:B------:R-:W-:Y:S01]  /*0040*/  BSSY B0, `(.L_x_0) ;  /* 0x0000010000007945 */ /* 0x000fe20003800000 */
[----:B------:R-:W3:Y:S05]  /*0050*/  S2R R7, SR_CTAID.X ;  /* 0x0000000000077919 */ /* 0x000eea0000002500 */
[----:B------:R-:W4:Y:S01]  /*0060*/  LDC.64 R2, c[0x0][0x210] ;  /* 0x00008400ff027b82 */ /* 0x000f220000000a00 */
[----:B-1----:R-:W-:-:S02]  /*0070*/  LOP3.LUT R0, R0, 0x7f, RZ, 0xc0, !PT ;  /* 0x0000007f00007812 */ /* 0x002fc400078ec0ff */
[----:B---3--:R-:W-:-:S03]  /*0080*/  SHF.R.S32.HI R6, RZ, 0x18, R7 ;  /* 0x00000018ff067819 */ /* 0x008fc60000011407 */
[----:B------:R-:W-:Y:S01]  /*0090*/  IMAD R7, R7, 0x80, R0 ;  /* 0x0000008007077824 */ /* 0x000fe200078e0200 */
[----:B------:R-:W-:-:S03]  /*00a0*/  SGXT R0, R6, 0x1 ;  /* 0x000000010600781a */ /* 0x000fc60000000200 */
[C---:B--2---:R-:W-:Y:S01]  /*00b0*/  IMAD.WIDE R4, R7.reuse, 0x4, R4 ;  /* 0x0000000407047825 */ /* 0x044fe200078e0204 */
[----:B------:R-:W-:Y:S02]  /*00c0*/  ISETP.GE.AND P0, PT, R7, 0x200, PT ;  /* 0x000002000700780c */ /* 0x000fe40003f06270 */
[----:B------:R-:W-:-:S04]  /*00d0*/  LEA.HI R0, R0, R7, RZ, 0x7 ;  /* 0x0000000700007211 */ /* 0x000fc800078f38ff */
[----:B------:R-:W-:-:S05]  /*00e0*/  LOP3.LUT R0, R0, 0xffffff80, RZ, 0xc0, !PT ;  /* 0xffffff8000007812 */ /* 0x000fca00078ec0ff */
[----:B------:R-:W-:Y:S02]  /*00f0*/  IMAD.IADD R9, R7, 0x1, -R0 ;  /* 0x0000000107097824 */ /* 0x000fe400078e0a00 */
[----:B------:R-:W-:Y:S02]  /*0100*/  IMAD.MOV.U32 R7, RZ, RZ, RZ ;  /* 0x000000ffff077224 */ /* 0x000fe400078e00ff */
[----:B----4-:R-:W-:Y:S01]  /*0110*/  IMAD.WIDE R2, R9, 0x4, R2 ;  /* 0x0000000409027825 */ /* 0x010fe200078e0202 */
[----:B------:R-:W-:Y:S06]  /*0120*/  @P0 BRA `(.L_x_1) ;  /* 0x0000000000040947 */ /* 0x000fec0003800000 */
[----:B------:R1:W5:Y:S02]  /*0130*/  LDG.E R7, desc[UR4][R2.64] ;  /* 0x0000000402077981 */ /* 0x000364000c1e1900 */
.L_x_1:
[----:B------:R-:W-:Y:S05]  /*0140*/  BSYNC B0 ;  /* 0x0000000000007941 */ /* 0x000fea0003800000 */
.L_x_0:
[----:B------:R-:W-:Y:S05]  /*0150*/  @P0 EXIT ;  /* 0x000000000000094d */ /* 0x000fea0003800000 */
[----:B-----5:R-:W-:Y:S01]  /*0160*/  STG.E desc[UR4][R4.64], R7 ;  /* 0x0000000704007986 */ /* 0x020fe2000c101904 */
[----:B------:R-:W-:Y:S05]  /*0170*/  EXIT ;  /* 0x000000000000794d */ /* 0x000fea0003800000 */
.L_x_2:
[----:B------:R-:W-:-:S00]  /*0180*/  BRA `(.L_x_2) ;  /* 0xfffffffc00fc7947 */ /* 0x000fc0000383ffff */
[----:B------:R-:W-:-:S00]  /*0190*/  NOP ;  /* 0x0000000000007918 */ /* 0x000fc00000000000 */
        /* <DEDUP_REMOVED lines=14> */
.L_x_3:


//--------------------- .nv.constant0.triton_poi_fused_repeat_3 --------------------------
	.section	.nv.constant0.triton_poi_fused_repeat_3,"a",@progbits
	.sectionflags	@""
	.align	4
.nv.constant0.triton_poi_fused_repeat_3:
	.zero		548
